	.headerflags	@"EF_CUDA_TEXMODE_UNIFIED EF_CUDA_64BIT_ADDRESS EF_CUDA_ACCELERATORS EF_CUDA_SM90 EF_CUDA_VIRTUAL_SM(EF_CUDA_SM90)"
	.elftype	@"ET_EXEC"


//--------------------- .nv.info                  --------------------------
	.section	.nv.info,"",@"SHT_CUDA_INFO"
	.align	4


	//----- nvinfo : EIATTR_REGCOUNT
	.align		4
        /*0000*/ 	.byte	0x04, 0x2f
        /*0002*/ 	.short	(.L_1 - .L_0)
	.align		4
.L_0:
        /*0004*/ 	.word	index@(triton_poi_fused_add_clamp_36)
        /*0008*/ 	.word	0x00000008


	//----- nvinfo : EIATTR_MIN_STACK_SIZE
	.align		4
.L_1:
        /*000c*/ 	.byte	0x04, 0x12
        /*000e*/ 	.short	(.L_3 - .L_2)
	.align		4
.L_2:
        /*0010*/ 	.word	index@(triton_poi_fused_add_clamp_36)
        /*0014*/ 	.word	0x00000000


	//----- nvinfo : EIATTR_FRAME_SIZE
	.align		4
.L_3:
        /*0018*/ 	.byte	0x04, 0x11
        /*001a*/ 	.short	(.L_5 - .L_4)
	.align		4
.L_4:
        /*001c*/ 	.word	index@(triton_poi_fused_add_clamp_36)
        /*0020*/ 	.word	0x00000000


	//----- nvinfo : EIATTR_MIN_STACK_SIZE
	.align		4
.L_5:
        /*0024*/ 	.byte	0x04, 0x12
        /*0026*/ 	.short	(.L_7 - .L_6)
	.align		4
.L_6:
        /*0028*/ 	.word	index@(triton_poi_fused_add_clamp_36)
        /*002c*/ 	.word	0x00000000
.L_7:


//--------------------- .nv.info.triton_poi_fused_add_clamp_36 --------------------------
	.section	.nv.info.triton_poi_fused_add_clamp_36,"",@"SHT_CUDA_INFO"
	.sectionflags	@""
	.align	4


	//----- nvinfo : EIATTR_CUDA_API_VERSION
	.align		4
        /*0000*/ 	.byte	0x04, 0x37
        /*0002*/ 	.short	(.L_9 - .L_8)
.L_8:
        /*0004*/ 	.word	0x0000007c


	//----- nvinfo : EIATTR_KPARAM_INFO
	.align		4
.L_9:
        /*0008*/ 	.byte	0x04, 0x17
        /*000a*/ 	.short	(.L_11 - .L_10)
.L_10:
        /*000c*/ 	.word	0x00000000
        /*0010*/ 	.short	0x0001
        /*0012*/ 	.short	0x0008
        /*0014*/ 	.byte	0x00, 0xf0, 0x11, 0x00


	//----- nvinfo : EIATTR_KPARAM_INFO
	.align		4
.L_11:
        /*0018*/ 	.byte	0x04, 0x17
        /*001a*/ 	.short	(.L_13 - .L_12)
.L_12:
        /*001c*/ 	.word	0x00000000
        /*0020*/ 	.short	0x0000
        /*0022*/ 	.short	0x0000
        /*0024*/ 	.byte	0x00, 0xf4, 0x21, 0x00


	//----- nvinfo : EIATTR_SPARSE_MMA_MASK
	.align		4
.L_13:
        /*0028*/ 	.byte	0x03, 0x50
        /*002a*/ 	.short	0x0000


	//----- nvinfo : EIATTR_MAXREG_COUNT
	.align		4
        /*002c*/ 	.byte	0x03, 0x1b
        /*002e*/ 	.short	0x00ff


	//----- nvinfo : EIATTR_EXIT_INSTR_OFFSETS
	.align		4
        /*0030*/ 	.byte	0x04, 0x1c
        /*0032*/ 	.short	(.L_15 - .L_14)


	//   ....[0]....
.L_14:
        /*0034*/ 	.word	0x000000f0


	//   ....[1]....
        /*0038*/ 	.word	0x00000120


	//----- nvinfo : EIATTR_REQNTID
	.align		4
.L_15:
        /*003c*/ 	.byte	0x04, 0x10
        /*003e*/ 	.short	(.L_17 - .L_16)
.L_16:
        /*0040*/ 	.word	0x00000080
        /*0044*/ 	.word	0x00000001
        /*0048*/ 	.word	0x00000001


	//----- nvinfo : EIATTR_CBANK_PARAM_SIZE
	.align		4
.L_17:
        /*004c*/ 	.byte	0x03, 0x19
        /*004e*/ 	.short	0x000c


	//----- nvinfo : EIATTR_PARAM_CBANK
	.align		4
        /*0050*/ 	.byte	0x04, 0x0a
        /*0052*/ 	.short	(.L_19 - .L_18)
	.align		4
.L_18:
        /*0054*/ 	.word	index@(.nv.constant0.triton_poi_fused_add_clamp_36)
        /*0058*/ 	.short	0x0210
        /*005a*/ 	.short	0x000c


	//----- nvinfo : EIATTR_SW_WAR
	.align		4
.L_19:
        /*005c*/ 	.byte	0x04, 0x36
        /*005e*/ 	.short	(.L_21 - .L_20)
.L_20:
        /*0060*/ 	.word	0x00000008
.L_21:


//--------------------- .nv.callgraph             --------------------------
	.section	.nv.callgraph,"",@"SHT_CUDA_CALLGRAPH"
	.align	4
	.sectionentsize	8
	.align		4
        /*0000*/ 	.word	0x00000000
	.align		4
        /*0004*/ 	.word	0xffffffff
	.align		4
        /*0008*/ 	.word	0x00000000
	.align		4
        /*000c*/ 	.word	0xfffffffe
	.align		4
        /*0010*/ 	.word	0x00000000
	.align		4
        /*0014*/ 	.word	0xfffffffd
	.align		4
        /*0018*/ 	.word	0x00000000
	.align		4
        /*001c*/ 	.word	0xfffffffc


//--------------------- .text.triton_poi_fused_add_clamp_36 --------------------------
	.section	.text.triton_poi_fused_add_clamp_36,"ax",@progbits
	.align	128
        .global         triton_poi_fused_add_clamp_36
        .type           triton_poi_fused_add_clamp_36,@function
        .size           triton_poi_fused_add_clamp_36,(.L_x_1 - triton_poi_fused_add_clamp_36)
        .other          triton_poi_fused_add_clamp_36,@"STO_CUDA_ENTRY STV_DEFAULT"
triton_poi_fused_add_clamp_36:
.text.triton_poi_fused_add_clamp_36:
[----:B------:R-:W0:Y:S02]  /*0000*/  LDC R1, c[0x0][0x28] ;  /* 0x00000a00ff017b82 */ /* 0x000e240000000800 */
[----:B------:R-:W1:Y:S01]  /*0010*/  S2R R0, SR_TID.X ;  /* 0x0000000000007919 */ /* 0x000e620000002100 */
[----:B------:R-:W2:Y:S01]  /*0020*/  LDC.64 R4, c[0x0][0x210] ;  /* 0x00008400ff047b82 */ /* 0x000ea20000000a00 */
[----:B------:R-:W3:Y:S01]  /*0030*/  S2R R3, SR_CTAID.X ;  /* 0x0000000000037919 */ /* 0x000ee20000002500 */
[----:B-1----:R-:W-:-:S05]  /*0040*/  LOP3.LUT R0, R0, 0x7f, RZ, 0xc0, !PT ;  /* 0x0000007f00007812 */ /* 0x002fca00078ec0ff */
[----:B---3--:R-:W-:-:S04]  /*0050*/  IMAD R3, R3, 0x80, R0 ;  /* 0x0000008003037824 */ /* 0x008fc800078e0200 */
[C---:B--2---:R-:W-:Y:S01]  /*0060*/  IMAD.WIDE R4, R3.reuse, 0x8, R4 ;  /* 0x0000000803047825 */ /* 0x044fe200078e0204 */
[----:B------:R-:W-:Y:S02]  /*0070*/  I2FP.F32.S32 R0, R3 ;  /* 0x0000000300007245 */ /* 0x000fe40000201400 */
[----:B------:R-:W-:-:S03]  /*0080*/  ISETP.GE.AND P0, PT, R3, 0x48, PT ;  /* 0x000000480300780c */ /* 0x000fc60003f06270 */
[----:B------:R-:W-:-:S05]  /*0090*/  FMUL R0, R0, 3.5352113246917724609 ;  /* 0x406240e700007820 */ /* 0x000fca0000400000 */
[----:B------:R-:W-:-:S06]  /*00a0*/  FMNMX R0, RZ, R0, !PT ;  /* 0x00000000ff007209 */ /* 0x000fcc0007800000 */
[----:B------:R-:W1:Y:S02]  /*00b0*/  F2I.TRUNC.NTZ R0, R0 ;  /* 0x0000000000007305 */ /* 0x000e64000020f100 */
[----:B-1----:R-:W-:-:S05]  /*00c0*/  VIMNMX R2, R0, 0xfa, PT ;  /* 0x000000fa00027848 */ /* 0x002fca0003fe0100 */
[----:B------:R-:W-:-:S05]  /*00d0*/  VIADD R2, R2, 0x1 ;  /* 0x0000000102027836 */ /* 0x000fca0000000000 */
[----:B------:R-:W-:Y:S01]  /*00e0*/  SHF.R.S32.HI R3, RZ, 0x1f, R2 ;  /* 0x0000001fff037819 */ /* 0x000fe20000011402 */
[----:B------:R-:W-:Y:S06]  /*00f0*/  @P0 EXIT ;  /* 0x000000000000094d */ /* 0x000fec0003800000 */
[----:B------:R-:W-:Y:S02]  /*0100*/  ULDC.64 UR4, c[0x0][0x208] ;  /* 0x0000820000047ab9 */ /* 0x000fe40000000a00 */
[----:B------:R-:W-:Y:S01]  /*0110*/  STG.E.64 desc[UR4][R4.64], R2 ;  /* 0x0000000204007986 */ /* 0x000fe2000c101b04 */
[----:B------:R-:W-:Y:S05]  /*0120*/  EXIT ;  /* 0x000000000000794d */ /* 0x000fea0003800000 */
.L_x_0:
[----:B------:R-:W-:-:S00]  /*0130*/  BRA `(.L_x_0) ;  /* 0xfffffffc00fc7947 */ /* 0x000fc0000383ffff */
[----:B------:R-:W-:-:S00]  /*0140*/  NOP ;  /* 0x0000000000007918 */ /* 0x000fc00000000000 */
        /* <DEDUP_REMOVED lines=11> */
.L_x_1:


//--------------------- .nv.constant0.triton_poi_fused_add_clamp_36 --------------------------
	.section	.nv.constant0.triton_poi_fused_add_clamp_36,"a",@progbits
	.sectionflags	@""
	.align	4
.nv.constant0.triton_poi_fused_add_clamp_36:
	.zero		540
